//
// Generated by NVIDIA NVVM Compiler
//
// Compiler Build ID: CL-36424714
// Cuda compilation tools, release 13.0, V13.0.88
// Based on NVVM 20.0.0
//

.version 9.0
.target sm_100
.address_size 64

	// .globl	_Z9matrixAddPiPKiS1_ii

.visible .entry _Z9matrixAddPiPKiS1_ii(
	.param .u64 .ptr .align 1 _Z9matrixAddPiPKiS1_ii_param_0,
	.param .u64 .ptr .align 1 _Z9matrixAddPiPKiS1_ii_param_1,
	.param .u64 .ptr .align 1 _Z9matrixAddPiPKiS1_ii_param_2,
	.param .u32 _Z9matrixAddPiPKiS1_ii_param_3,
	.param .u32 _Z9matrixAddPiPKiS1_ii_param_4
)
{
	.reg .pred 	%p<4>;
	.reg .b32 	%r<15>;
	.reg .b64 	%rd<11>;

	ld.param.u64 	%rd1, [_Z9matrixAddPiPKiS1_ii_param_0];
	ld.param.u64 	%rd2, [_Z9matrixAddPiPKiS1_ii_param_1];
	ld.param.u64 	%rd3, [_Z9matrixAddPiPKiS1_ii_param_2];
	ld.param.u32 	%r2, [_Z9matrixAddPiPKiS1_ii_param_3];
	ld.param.u32 	%r3, [_Z9matrixAddPiPKiS1_ii_param_4];
	mov.u32 	%r4, %ctaid.y;
	mov.u32 	%r5, %ntid.y;
	mov.u32 	%r6, %tid.y;
	mad.lo.s32 	%r7, %r4, %r5, %r6;
	mov.u32 	%r8, %ctaid.x;
	mov.u32 	%r9, %ntid.x;
	mov.u32 	%r10, %tid.x;
	mad.lo.s32 	%r11, %r8, %r9, %r10;
	mad.lo.s32 	%r1, %r2, %r7, %r11;
	setp.ge.s32 	%p1, %r7, %r3;
	setp.ge.s32 	%p2, %r11, %r2;
	or.pred  	%p3, %p2, %p1;
	@%p3 bra 	$L__BB0_2;
	cvta.to.global.u64 	%rd4, %rd2;
	cvta.to.global.u64 	%rd5, %rd3;
	cvta.to.global.u64 	%rd6, %rd1;
	mul.wide.s32 	%rd7, %r1, 4;
	add.s64 	%rd8, %rd4, %rd7;
	ld.global.u32 	%r12, [%rd8];
	add.s64 	%rd9, %rd5, %rd7;
	ld.global.u32 	%r13, [%rd9];
	add.s32 	%r14, %r13, %r12;
	add.s64 	%rd10, %rd6, %rd7;
	st.global.u32 	[%rd10], %r14;
$L__BB0_2:
	ret;

}


// ===== COMPILED SASS (sm_100) =====

	.target	sm_100

	.elftype	@"ET_EXEC"


//--------------------- .note.nv.tkinfo           --------------------------
	.section	.note.nv.tkinfo,"",@"SHT_NOTE"
	.sectionflags	@"SHF_NOTE_NV_TKINFO"
	.tkinfo
        /*0018*/ 	.word	0x00000002
        /*0030*/ 	.string	""
        /*0030*/ 	.string	"ptxas"
        /*0030*/ 	.string	"Cuda compilation tools, release 13.0, V13.0.88"
        /*0030*/ 	.string	"Build cuda_13.0.r13.0/compiler.36424714_0"
        /*0030*/ 	.string	"-arch sm_100 -m 64 "



//--------------------- .note.nv.cuinfo           --------------------------
	.section	.note.nv.cuinfo,"",@"SHT_NOTE"
	.sectionflags	@"SHF_NOTE_NV_CUINFO"
        /*0018*/ 	.short	0x0002
        /*001a*/ 	.short	0x0064
        /*001c*/ 	.short	0x0082
	.zero		2


//--------------------- .nv.info                  --------------------------
	.section	.nv.info,"",@"SHT_CUDA_INFO"
	.align	4


	//----- nvinfo : EIATTR_REGCOUNT
	.align		4
        /*0000*/ 	.byte	0x04, 0x2f
        /*0002*/ 	.short	(.L_1 - .L_0)
	.align		4
.L_0:
        /*0004*/ 	.word	index@(_Z9matrixAddPiPKiS1_ii)
        /*0008*/ 	.word	0x0000000c


	//----- nvinfo : EIATTR_FRAME_SIZE
	.align		4
.L_1:
        /*000c*/ 	.byte	0x04, 0x11
        /*000e*/ 	.short	(.L_3 - .L_2)
	.align		4
.L_2:
        /*0010*/ 	.word	index@(_Z9matrixAddPiPKiS1_ii)
        /*0014*/ 	.word	0x00000000


	//----- nvinfo : EIATTR_MIN_STACK_SIZE
	.align		4
.L_3:
        /*0018*/ 	.byte	0x04, 0x12
        /*001a*/ 	.short	(.L_5 - .L_4)
	.align		4
.L_4:
        /*001c*/ 	.word	index@(_Z9matrixAddPiPKiS1_ii)
        /*0020*/ 	.word	0x00000000
.L_5:


//--------------------- .nv.compat                --------------------------
	.section	.nv.compat,"",@"SHT_CUDA_COMPAT_INFO"
	.align	4
        /*0000*/ 	.byte	0x02, 0x09, 0x00, 0x00, 0x02, 0x02, 0x01, 0x00, 0x02, 0x05, 0x05, 0x00, 0x03, 0x07, 0x01, 0x01
        /*0010*/ 	.byte	0x02, 0x03, 0x00, 0x00, 0x02, 0x06, 0x01, 0x00, 0x04, 0x0b, 0x08, 0x00, 0x09, 0x00, 0x00, 0x00
        /*0020*/ 	.byte	0x00, 0x00, 0x00, 0x00


//--------------------- .nv.info._Z9matrixAddPiPKiS1_ii --------------------------
	.section	.nv.info._Z9matrixAddPiPKiS1_ii,"",@"SHT_CUDA_INFO"
	.sectionflags	@""
	.align	4


	//----- nvinfo : EIATTR_CUDA_API_VERSION
	.align		4
        /*0000*/ 	.byte	0x04, 0x37
        /*0002*/ 	.short	(.L_7 - .L_6)
.L_6:
        /*0004*/ 	.word	0x00000082


	//----- nvinfo : EIATTR_KPARAM_INFO
	.align		4
.L_7:
        /*0008*/ 	.byte	0x04, 0x17
        /*000a*/ 	.short	(.L_9 - .L_8)
.L_8:
        /*000c*/ 	.word	0x00000000
        /*0010*/ 	.short	0x0004
        /*0012*/ 	.short	0x001c
        /*0014*/ 	.byte	0x00, 0xf0, 0x11, 0x00


	//----- nvinfo : EIATTR_KPARAM_INFO
	.align		4
.L_9:
        /*0018*/ 	.byte	0x04, 0x17
        /*001a*/ 	.short	(.L_11 - .L_10)
.L_10:
        /*001c*/ 	.word	0x00000000
        /*0020*/ 	.short	0x0003
        /*0022*/ 	.short	0x0018
        /*0024*/ 	.byte	0x00, 0xf0, 0x11, 0x00


	//----- nvinfo : EIATTR_KPARAM_INFO
	.align		4
.L_11:
        /*0028*/ 	.byte	0x04, 0x17
        /*002a*/ 	.short	(.L_13 - .L_12)
.L_12:
        /*002c*/ 	.word	0x00000000
        /*0030*/ 	.short	0x0002
        /*0032*/ 	.short	0x0010
        /*0034*/ 	.byte	0x00, 0xf5, 0x21, 0x00


	//----- nvinfo : EIATTR_KPARAM_INFO
	.align		4
.L_13:
        /*0038*/ 	.byte	0x04, 0x17
        /*003a*/ 	.short	(.L_15 - .L_14)
.L_14:
        /*003c*/ 	.word	0x00000000
        /*0040*/ 	.short	0x0001
        /*0042*/ 	.short	0x0008
        /*0044*/ 	.byte	0x00, 0xf5, 0x21, 0x00


	//----- nvinfo : EIATTR_KPARAM_INFO
	.align		4
.L_15:
        /*0048*/ 	.byte	0x04, 0x17
        /*004a*/ 	.short	(.L_17 - .L_16)
.L_16:
        /*004c*/ 	.word	0x00000000
        /*0050*/ 	.short	0x0000
        /*0052*/ 	.short	0x0000
        /*0054*/ 	.byte	0x00, 0xf5, 0x21, 0x00


	//----- nvinfo : EIATTR_SPARSE_MMA_MASK
	.align		4
.L_17:
        /*0058*/ 	.byte	0x03, 0x50
        /*005a*/ 	.short	0x0000


	//----- nvinfo : EIATTR_MAXREG_COUNT
	.align		4
        /*005c*/ 	.byte	0x03, 0x1b
        /*005e*/ 	.short	0x00ff


	//----- nvinfo : EIATTR_MERCURY_ISA_VERSION
	.align		4
        /*0060*/ 	.byte	0x03, 0x5f
        /*0062*/ 	.short	0x0101


	//----- nvinfo : EIATTR_VRC_CTA_INIT_COUNT
	.align		4
        /*0064*/ 	.byte	0x02, 0x4a
	.zero		1
	.zero		1


	//----- nvinfo : EIATTR_EXIT_INSTR_OFFSETS
	.align		4
        /*0068*/ 	.byte	0x04, 0x1c
        /*006a*/ 	.short	(.L_19 - .L_18)


	//   ....[0]....
.L_18:
        /*006c*/ 	.word	0x000000d0


	//   ....[1]....
        /*0070*/ 	.word	0x00000190


	//----- nvinfo : EIATTR_CBANK_PARAM_SIZE
	.align		4
.L_19:
        /*0074*/ 	.byte	0x03, 0x19
        /*0076*/ 	.short	0x0020


	//----- nvinfo : EIATTR_PARAM_CBANK
	.align		4
        /*0078*/ 	.byte	0x04, 0x0a
        /*007a*/ 	.short	(.L_21 - .L_20)
	.align		4
.L_20:
        /*007c*/ 	.word	index@(.nv.constant0._Z9matrixAddPiPKiS1_ii)
        /*0080*/ 	.short	0x0380
        /*0082*/ 	.short	0x0020


	//----- nvinfo : EIATTR_SW_WAR
	.align		4
.L_21:
        /*0084*/ 	.byte	0x04, 0x36
        /*0086*/ 	.short	(.L_23 - .L_22)
.L_22:
        /*0088*/ 	.word	0x00000008
.L_23:


//--------------------- .nv.callgraph             --------------------------
	.section	.nv.callgraph,"",@"SHT_CUDA_CALLGRAPH"
	.align	4
	.sectionentsize	8
	.align		4
        /*0000*/ 	.word	0x00000000
	.align		4
        /*0004*/ 	.word	0xffffffff
	.align		4
        /*0008*/ 	.word	0x00000000
	.align		4
        /*000c*/ 	.word	0xfffffffe
	.align		4
        /*0010*/ 	.word	0x00000000
	.align		4
        /*0014*/ 	.word	0xfffffffd
	.align		4
        /*0018*/ 	.word	0x00000000
	.align		4
        /*001c*/ 	.word	0xfffffffc


//--------------------- .text._Z9matrixAddPiPKiS1_ii --------------------------
	.section	.text._Z9matrixAddPiPKiS1_ii,"ax",@progbits
	.align	128
        .global         _Z9matrixAddPiPKiS1_ii
        .type           _Z9matrixAddPiPKiS1_ii,@function
        .size           _Z9matrixAddPiPKiS1_ii,(.L_x_1 - _Z9matrixAddPiPKiS1_ii)
        .other          _Z9matrixAddPiPKiS1_ii,@"STO_CUDA_ENTRY STV_DEFAULT"
_Z9matrixAddPiPKiS1_ii:
.text._Z9matrixAddPiPKiS1_ii:
[----:B------:R-:W-:Y:S01]  /*0000*/  LDC R1, c[0x0][0x37c] ;  /* 0x0000df00ff017b82 */ /* 0x000fe20000000800 */
[----:B------:R-:W0:Y:S07]  /*0010*/  S2R R3, SR_TID.Y ;  /* 0x0000000000037919 */ /* 0x000e2e0000002200 */
[----:B------:R-:W0:Y:S01]  /*0020*/  S2UR UR4, SR_CTAID.Y ;  /* 0x00000000000479c3 */ /* 0x000e220000002600 */
[----:B------:R-:W1:Y:S01]  /*0030*/  LDCU.64 UR6, c[0x0][0x398] ;  /* 0x00007300ff0677ac */ /* 0x000e620008000a00 */
[----:B------:R-:W2:Y:S06]  /*0040*/  S2R R5, SR_TID.X ;  /* 0x0000000000057919 */ /* 0x000eac0000002100 */
[----:B------:R-:W0:Y:S08]  /*0050*/  LDC R0, c[0x0][0x364] ;  /* 0x0000d900ff007b82 */ /* 0x000e300000000800 */
[----:B------:R-:W2:Y:S08]  /*0060*/  S2UR UR5, SR_CTAID.X ;  /* 0x00000000000579c3 */ /* 0x000eb00000002500 */
[----:B------:R-:W2:Y:S01]  /*0070*/  LDC R2, c[0x0][0x360] ;  /* 0x0000d800ff027b82 */ /* 0x000ea20000000800 */
[----:B0-----:R-:W-:-:S05]  /*0080*/  IMAD R0, R0, UR4, R3 ;  /* 0x0000000400007c24 */ /* 0x001fca000f8e0203 */
[----:B-1----:R-:W-:Y:S01]  /*0090*/  ISETP.GE.AND P0, PT, R0, UR7, PT ;  /* 0x0000000700007c0c */ /* 0x002fe2000bf06270 */
[----:B--2---:R-:W-:-:S04]  /*00a0*/  IMAD R3, R2, UR5, R5 ;  /* 0x0000000502037c24 */ /* 0x004fc8000f8e0205 */
[----:B------:R-:W-:Y:S01]  /*00b0*/  IMAD R9, R0, UR6, R3 ;  /* 0x0000000600097c24 */ /* 0x000fe2000f8e0203 */
[----:B------:R-:W-:-:S13]  /*00c0*/  ISETP.GE.OR P0, PT, R3, UR6, P0 ;  /* 0x0000000603007c0c */ /* 0x000fda0008706670 */
[----:B------:R-:W-:Y:S05]  /*00d0*/  @P0 EXIT ;  /* 0x000000000000094d */ /* 0x000fea0003800000 */
[----:B------:R-:W0:Y:S01]  /*00e0*/  LDC.64 R2, c[0x0][0x388] ;  /* 0x0000e200ff027b82 */ /* 0x000e220000000a00 */
[----:B------:R-:W1:Y:S07]  /*00f0*/  LDCU.64 UR4, c[0x0][0x358] ;  /* 0x00006b00ff0477ac */ /* 0x000e6e0008000a00 */
[----:B------:R-:W2:Y:S08]  /*0100*/  LDC.64 R4, c[0x0][0x390] ;  /* 0x0000e400ff047b82 */ /* 0x000eb00000000a00 */
[----:B------:R-:W3:Y:S01]  /*0110*/  LDC.64 R6, c[0x0][0x380] ;  /* 0x0000e000ff067b82 */ /* 0x000ee20000000a00 */
[----:B0-----:R-:W-:-:S06]  /*0120*/  IMAD.WIDE R2, R9, 0x4, R2 ;  /* 0x0000000409027825 */ /* 0x001fcc00078e0202 */
[----:B-1----:R-:W4:Y:S01]  /*0130*/  LDG.E R2, desc[UR4][R2.64] ;  /* 0x0000000402027981 */ /* 0x002f22000c1e1900 */
[----:B--2---:R-:W-:-:S06]  /*0140*/  IMAD.WIDE R4, R9, 0x4, R4 ;  /* 0x0000000409047825 */ /* 0x004fcc00078e0204 */
[----:B------:R-:W4:Y:S01]  /*0150*/  LDG.E R5, desc[UR4][R4.64] ;  /* 0x0000000404057981 */ /* 0x000f22000c1e1900 */
[----:B---3--:R-:W-:Y:S01]  /*0160*/  IMAD.WIDE R6, R9, 0x4, R6 ;  /* 0x0000000409067825 */ /* 0x008fe200078e0206 */
[----:B----4-:R-:W-:-:S05]  /*0170*/  IADD3 R9, PT, PT, R2, R5, RZ ;  /* 0x0000000502097210 */ /* 0x010fca0007ffe0ff */
[----:B------:R-:W-:Y:S01]  /*0180*/  STG.E desc[UR4][R6.64], R9 ;  /* 0x0000000906007986 */ /* 0x000fe2000c101904 */
[----:B------:R-:W-:Y:S05]  /*0190*/  EXIT ;  /* 0x000000000000794d */ /* 0x000fea0003800000 */
.L_x_0:
[----:B------:R-:W-:-:S00]  /*01a0*/  BRA `(.L_x_0) ;  /* 0xfffffffc00fc7947 */ /* 0x000fc0000383ffff */
[----:B------:R-:W-:-:S00]  /*01b0*/  NOP ;  /* 0x0000000000007918 */ /* 0x000fc00000000000 */
        /* <DEDUP_REMOVED lines=12> */
.L_x_1:


//--------------------- .nv.shared.reserved.0     --------------------------
	.section	.nv.shared.reserved.0,"aw",@nobits
	.weak		__nv_reservedSMEM_offset_0_alias
	.size		__nv_reservedSMEM_offset_0_alias, 0, 64
	.other		__nv_reservedSMEM_offset_0_alias,@"STO_CUDA_RESERVED_SHARED STV_DEFAULT"
__nv_reservedSMEM_offset_0_alias:
	.zero		0
	.zero		64


//--------------------- .nv.constant0._Z9matrixAddPiPKiS1_ii --------------------------
	.section	.nv.constant0._Z9matrixAddPiPKiS1_ii,"a",@progbits
	.sectionflags	@""
	.align	4
.nv.constant0._Z9matrixAddPiPKiS1_ii:
	.zero		928


//--------------------- SYMBOLS --------------------------

	.type		.nv.reservedSmem.offset0,@object
	.size		.nv.reservedSmem.offset0,0x4
